//
// Generated by NVIDIA NVVM Compiler
//
// Compiler Build ID: CL-36424714
// Cuda compilation tools, release 13.0, V13.0.88
// Based on NVVM 20.0.0
//

.version 9.0
.target sm_100
.address_size 64

	// .globl	_Z12vectorAddGPUPKdS0_Pdi

.visible .entry _Z12vectorAddGPUPKdS0_Pdi(
	.param .u64 .ptr .align 1 _Z12vectorAddGPUPKdS0_Pdi_param_0,
	.param .u64 .ptr .align 1 _Z12vectorAddGPUPKdS0_Pdi_param_1,
	.param .u64 .ptr .align 1 _Z12vectorAddGPUPKdS0_Pdi_param_2,
	.param .u32 _Z12vectorAddGPUPKdS0_Pdi_param_3
)
{
	.reg .pred 	%p<2>;
	.reg .b32 	%r<6>;
	.reg .b64 	%rd<11>;
	.reg .b64 	%fd<4>;

	ld.param.u64 	%rd1, [_Z12vectorAddGPUPKdS0_Pdi_param_0];
	ld.param.u64 	%rd2, [_Z12vectorAddGPUPKdS0_Pdi_param_1];
	ld.param.u64 	%rd3, [_Z12vectorAddGPUPKdS0_Pdi_param_2];
	ld.param.u32 	%r2, [_Z12vectorAddGPUPKdS0_Pdi_param_3];
	mov.u32 	%r3, %ntid.x;
	mov.u32 	%r4, %ctaid.x;
	mov.u32 	%r5, %tid.x;
	mad.lo.s32 	%r1, %r3, %r4, %r5;
	setp.ge.s32 	%p1, %r1, %r2;
	@%p1 bra 	$L__BB0_2;
	cvta.to.global.u64 	%rd4, %rd1;
	cvta.to.global.u64 	%rd5, %rd2;
	cvta.to.global.u64 	%rd6, %rd3;
	mul.wide.s32 	%rd7, %r1, 8;
	add.s64 	%rd8, %rd4, %rd7;
	ld.global.f64 	%fd1, [%rd8];
	add.s64 	%rd9, %rd5, %rd7;
	ld.global.f64 	%fd2, [%rd9];
	add.f64 	%fd3, %fd1, %fd2;
	add.s64 	%rd10, %rd6, %rd7;
	st.global.f64 	[%rd10], %fd3;
$L__BB0_2:
	ret;

}
	// .globl	_Z9matMulGPUPKdS0_Pdiii
.visible .entry _Z9matMulGPUPKdS0_Pdiii(
	.param .u64 .ptr .align 1 _Z9matMulGPUPKdS0_Pdiii_param_0,
	.param .u64 .ptr .align 1 _Z9matMulGPUPKdS0_Pdiii_param_1,
	.param .u64 .ptr .align 1 _Z9matMulGPUPKdS0_Pdiii_param_2,
	.param .u32 _Z9matMulGPUPKdS0_Pdiii_param_3,
	.param .u32 _Z9matMulGPUPKdS0_Pdiii_param_4,
	.param .u32 _Z9matMulGPUPKdS0_Pdiii_param_5
)
{
	.reg .pred 	%p<13>;
	.reg .b32 	%r<41>;
	.reg .b64 	%rd<53>;
	.reg .b64 	%fd<68>;

	ld.param.u64 	%rd7, [_Z9matMulGPUPKdS0_Pdiii_param_0];
	ld.param.u64 	%rd8, [_Z9matMulGPUPKdS0_Pdiii_param_1];
	ld.param.u64 	%rd6, [_Z9matMulGPUPKdS0_Pdiii_param_2];
	ld.param.u32 	%r20, [_Z9matMulGPUPKdS0_Pdiii_param_3];
	ld.param.u32 	%r18, [_Z9matMulGPUPKdS0_Pdiii_param_4];
	ld.param.u32 	%r19, [_Z9matMulGPUPKdS0_Pdiii_param_5];
	cvta.to.global.u64 	%rd1, %rd8;
	cvta.to.global.u64 	%rd2, %rd7;
	mov.u32 	%r21, %ctaid.y;
	mov.u32 	%r22, %ntid.y;
	mov.u32 	%r23, %tid.y;
	mad.lo.s32 	%r1, %r21, %r22, %r23;
	mov.u32 	%r24, %ctaid.x;
	mov.u32 	%r25, %ntid.x;
	mov.u32 	%r26, %tid.x;
	mad.lo.s32 	%r2, %r24, %r25, %r26;
	setp.ge.s32 	%p1, %r1, %r20;
	setp.ge.s32 	%p2, %r2, %r19;
	or.pred  	%p3, %p1, %p2;
	@%p3 bra 	$L__BB1_14;
	setp.lt.s32 	%p4, %r18, 1;
	mov.f64 	%fd67, 0d0000000000000000;
	@%p4 bra 	$L__BB1_13;
	mul.lo.s32 	%r3, %r18, %r1;
	and.b32  	%r4, %r18, 7;
	setp.lt.u32 	%p5, %r18, 8;
	mov.f64 	%fd67, 0d0000000000000000;
	mov.b32 	%r39, 0;
	@%p5 bra 	$L__BB1_5;
	and.b32  	%r39, %r18, 2147483640;
	neg.s32 	%r37, %r39;
	shl.b32 	%r7, %r19, 3;
	mul.wide.u32 	%rd9, %r3, 8;
	add.s64 	%rd10, %rd9, %rd2;
	add.s64 	%rd52, %rd10, 32;
	mov.f64 	%fd67, 0d0000000000000000;
	mul.wide.s32 	%rd13, %r19, 8;
	mov.u32 	%r36, %r2;
$L__BB1_4:
	.pragma "nounroll";
	ld.global.f64 	%fd17, [%rd52+-32];
	mul.wide.s32 	%rd11, %r36, 8;
	add.s64 	%rd12, %rd1, %rd11;
	ld.global.f64 	%fd18, [%rd12];
	fma.rn.f64 	%fd19, %fd17, %fd18, %fd67;
	ld.global.f64 	%fd20, [%rd52+-24];
	add.s64 	%rd14, %rd12, %rd13;
	ld.global.f64 	%fd21, [%rd14];
	fma.rn.f64 	%fd22, %fd20, %fd21, %fd19;
	ld.global.f64 	%fd23, [%rd52+-16];
	add.s64 	%rd15, %rd14, %rd13;
	ld.global.f64 	%fd24, [%rd15];
	fma.rn.f64 	%fd25, %fd23, %fd24, %fd22;
	ld.global.f64 	%fd26, [%rd52+-8];
	add.s64 	%rd16, %rd15, %rd13;
	ld.global.f64 	%fd27, [%rd16];
	fma.rn.f64 	%fd28, %fd26, %fd27, %fd25;
	ld.global.f64 	%fd29, [%rd52];
	add.s64 	%rd17, %rd16, %rd13;
	ld.global.f64 	%fd30, [%rd17];
	fma.rn.f64 	%fd31, %fd29, %fd30, %fd28;
	ld.global.f64 	%fd32, [%rd52+8];
	add.s64 	%rd18, %rd17, %rd13;
	ld.global.f64 	%fd33, [%rd18];
	fma.rn.f64 	%fd34, %fd32, %fd33, %fd31;
	ld.global.f64 	%fd35, [%rd52+16];
	add.s64 	%rd19, %rd18, %rd13;
	ld.global.f64 	%fd36, [%rd19];
	fma.rn.f64 	%fd37, %fd35, %fd36, %fd34;
	ld.global.f64 	%fd38, [%rd52+24];
	add.s64 	%rd20, %rd19, %rd13;
	ld.global.f64 	%fd39, [%rd20];
	fma.rn.f64 	%fd67, %fd38, %fd39, %fd37;
	add.s32 	%r37, %r37, 8;
	add.s32 	%r36, %r36, %r7;
	add.s64 	%rd52, %rd52, 64;
	setp.ne.s32 	%p6, %r37, 0;
	@%p6 bra 	$L__BB1_4;
$L__BB1_5:
	setp.eq.s32 	%p7, %r4, 0;
	@%p7 bra 	$L__BB1_13;
	and.b32  	%r13, %r18, 3;
	setp.lt.u32 	%p8, %r4, 4;
	@%p8 bra 	$L__BB1_8;
	add.s32 	%r28, %r39, %r3;
	mul.wide.u32 	%rd21, %r28, 8;
	add.s64 	%rd22, %rd2, %rd21;
	ld.global.f64 	%fd41, [%rd22];
	mad.lo.s32 	%r29, %r39, %r19, %r2;
	mul.wide.s32 	%rd23, %r29, 8;
	add.s64 	%rd24, %rd1, %rd23;
	ld.global.f64 	%fd42, [%rd24];
	fma.rn.f64 	%fd43, %fd41, %fd42, %fd67;
	cvt.u64.u32 	%rd25, %r3;
	cvt.u64.u32 	%rd26, %r39;
	add.s64 	%rd27, %rd26, %rd25;
	shl.b64 	%rd28, %rd27, 3;
	add.s64 	%rd29, %rd2, %rd28;
	ld.global.f64 	%fd44, [%rd29+8];
	mul.wide.s32 	%rd30, %r19, 8;
	add.s64 	%rd31, %rd24, %rd30;
	ld.global.f64 	%fd45, [%rd31];
	fma.rn.f64 	%fd46, %fd44, %fd45, %fd43;
	ld.global.f64 	%fd47, [%rd29+16];
	add.s64 	%rd32, %rd31, %rd30;
	ld.global.f64 	%fd48, [%rd32];
	fma.rn.f64 	%fd49, %fd47, %fd48, %fd46;
	ld.global.f64 	%fd50, [%rd29+24];
	add.s64 	%rd33, %rd32, %rd30;
	ld.global.f64 	%fd51, [%rd33];
	fma.rn.f64 	%fd67, %fd50, %fd51, %fd49;
	add.s32 	%r39, %r39, 4;
$L__BB1_8:
	setp.eq.s32 	%p9, %r13, 0;
	@%p9 bra 	$L__BB1_13;
	setp.eq.s32 	%p10, %r13, 1;
	@%p10 bra 	$L__BB1_11;
	add.s32 	%r30, %r39, %r3;
	mul.wide.u32 	%rd34, %r30, 8;
	add.s64 	%rd35, %rd2, %rd34;
	ld.global.f64 	%fd53, [%rd35];
	mad.lo.s32 	%r31, %r39, %r19, %r2;
	mul.wide.s32 	%rd36, %r31, 8;
	add.s64 	%rd37, %rd1, %rd36;
	ld.global.f64 	%fd54, [%rd37];
	fma.rn.f64 	%fd55, %fd53, %fd54, %fd67;
	cvt.u64.u32 	%rd38, %r3;
	cvt.u64.u32 	%rd39, %r39;
	add.s64 	%rd40, %rd39, %rd38;
	shl.b64 	%rd41, %rd40, 3;
	add.s64 	%rd42, %rd2, %rd41;
	ld.global.f64 	%fd56, [%rd42+8];
	mul.wide.s32 	%rd43, %r19, 8;
	add.s64 	%rd44, %rd37, %rd43;
	ld.global.f64 	%fd57, [%rd44];
	fma.rn.f64 	%fd67, %fd56, %fd57, %fd55;
	add.s32 	%r39, %r39, 2;
$L__BB1_11:
	and.b32  	%r32, %r18, 1;
	setp.eq.b32 	%p11, %r32, 1;
	not.pred 	%p12, %p11;
	@%p12 bra 	$L__BB1_13;
	add.s32 	%r33, %r39, %r3;
	mul.wide.u32 	%rd45, %r33, 8;
	add.s64 	%rd46, %rd2, %rd45;
	ld.global.f64 	%fd58, [%rd46];
	mad.lo.s32 	%r34, %r39, %r19, %r2;
	mul.wide.s32 	%rd47, %r34, 8;
	add.s64 	%rd48, %rd1, %rd47;
	ld.global.f64 	%fd59, [%rd48];
	fma.rn.f64 	%fd67, %fd58, %fd59, %fd67;
$L__BB1_13:
	mad.lo.s32 	%r35, %r19, %r1, %r2;
	cvta.to.global.u64 	%rd49, %rd6;
	mul.wide.s32 	%rd50, %r35, 8;
	add.s64 	%rd51, %rd49, %rd50;
	st.global.f64 	[%rd51], %fd67;
$L__BB1_14:
	ret;

}


// ===== COMPILED SASS (sm_100) =====

	.target	sm_100

	.elftype	@"ET_EXEC"


//--------------------- .note.nv.tkinfo           --------------------------
	.section	.note.nv.tkinfo,"",@"SHT_NOTE"
	.sectionflags	@"SHF_NOTE_NV_TKINFO"
	.tkinfo
        /*0018*/ 	.word	0x00000002
        /*0030*/ 	.string	""
        /*0030*/ 	.string	"ptxas"
        /*0030*/ 	.string	"Cuda compilation tools, release 13.0, V13.0.88"
        /*0030*/ 	.string	"Build cuda_13.0.r13.0/compiler.36424714_0"
        /*0030*/ 	.string	"-arch sm_100 -m 64 "



//--------------------- .note.nv.cuinfo           --------------------------
	.section	.note.nv.cuinfo,"",@"SHT_NOTE"
	.sectionflags	@"SHF_NOTE_NV_CUINFO"
        /*0018*/ 	.short	0x0002
        /*001a*/ 	.short	0x0064
        /*001c*/ 	.short	0x0082
	.zero		2


//--------------------- .nv.info                  --------------------------
	.section	.nv.info,"",@"SHT_CUDA_INFO"
	.align	4


	//----- nvinfo : EIATTR_REGCOUNT
	.align		4
        /*0000*/ 	.byte	0x04, 0x2f
        /*0002*/ 	.short	(.L_1 - .L_0)
	.align		4
.L_0:
        /*0004*/ 	.word	index@(_Z12vectorAddGPUPKdS0_Pdi)
        /*0008*/ 	.word	0x0000000e


	//----- nvinfo : EIATTR_FRAME_SIZE
	.align		4
.L_1:
        /*000c*/ 	.byte	0x04, 0x11
        /*000e*/ 	.short	(.L_3 - .L_2)
	.align		4
.L_2:
        /*0010*/ 	.word	index@(_Z12vectorAddGPUPKdS0_Pdi)
        /*0014*/ 	.word	0x00000000


	//----- nvinfo : EIATTR_REGCOUNT
	.align		4
.L_3:
        /*0018*/ 	.byte	0x04, 0x2f
        /*001a*/ 	.short	(.L_5 - .L_4)
	.align		4
.L_4:
        /*001c*/ 	.word	index@(_Z9matMulGPUPKdS0_Pdiii)
        /*0020*/ 	.word	0x00000020


	//----- nvinfo : EIATTR_FRAME_SIZE
	.align		4
.L_5:
        /*0024*/ 	.byte	0x04, 0x11
        /*0026*/ 	.short	(.L_7 - .L_6)
	.align		4
.L_6:
        /*0028*/ 	.word	index@(_Z9matMulGPUPKdS0_Pdiii)
        /*002c*/ 	.word	0x00000000


	//----- nvinfo : EIATTR_MIN_STACK_SIZE
	.align		4
.L_7:
        /*0030*/ 	.byte	0x04, 0x12
        /*0032*/ 	.short	(.L_9 - .L_8)
	.align		4
.L_8:
        /*0034*/ 	.word	index@(_Z9matMulGPUPKdS0_Pdiii)
        /*0038*/ 	.word	0x00000000


	//----- nvinfo : EIATTR_MIN_STACK_SIZE
	.align		4
.L_9:
        /*003c*/ 	.byte	0x04, 0x12
        /*003e*/ 	.short	(.L_11 - .L_10)
	.align		4
.L_10:
        /*0040*/ 	.word	index@(_Z12vectorAddGPUPKdS0_Pdi)
        /*0044*/ 	.word	0x00000000
.L_11:


//--------------------- .nv.compat                --------------------------
	.section	.nv.compat,"",@"SHT_CUDA_COMPAT_INFO"
	.align	4
        /*0000*/ 	.byte	0x02, 0x09, 0x00, 0x00, 0x02, 0x02, 0x01, 0x00, 0x02, 0x05, 0x05, 0x00, 0x03, 0x07, 0x01, 0x01
        /*0010*/ 	.byte	0x02, 0x03, 0x00, 0x00, 0x02, 0x06, 0x01, 0x00, 0x04, 0x0b, 0x08, 0x00, 0x01, 0x00, 0x00, 0x00
        /*0020*/ 	.byte	0x00, 0x00, 0x00, 0x00


//--------------------- .nv.info._Z9matMulGPUPKdS0_Pdiii --------------------------
	.section	.nv.info._Z9matMulGPUPKdS0_Pdiii,"",@"SHT_CUDA_INFO"
	.sectionflags	@""
	.align	4


	//----- nvinfo : EIATTR_CUDA_API_VERSION
	.align		4
        /*0000*/ 	.byte	0x04, 0x37
        /*0002*/ 	.short	(.L_13 - .L_12)
.L_12:
        /*0004*/ 	.word	0x00000082


	//----- nvinfo : EIATTR_KPARAM_INFO
	.align		4
.L_13:
        /*0008*/ 	.byte	0x04, 0x17
        /*000a*/ 	.short	(.L_15 - .L_14)
.L_14:
        /*000c*/ 	.word	0x00000000
        /*0010*/ 	.short	0x0005
        /*0012*/ 	.short	0x0020
        /*0014*/ 	.byte	0x00, 0xf0, 0x11, 0x00


	//----- nvinfo : EIATTR_KPARAM_INFO
	.align		4
.L_15:
        /*0018*/ 	.byte	0x04, 0x17
        /*001a*/ 	.short	(.L_17 - .L_16)
.L_16:
        /*001c*/ 	.word	0x00000000
        /*0020*/ 	.short	0x0004
        /*0022*/ 	.short	0x001c
        /*0024*/ 	.byte	0x00, 0xf0, 0x11, 0x00


	//----- nvinfo : EIATTR_KPARAM_INFO
	.align		4
.L_17:
        /*0028*/ 	.byte	0x04, 0x17
        /*002a*/ 	.short	(.L_19 - .L_18)
.L_18:
        /*002c*/ 	.word	0x00000000
        /*0030*/ 	.short	0x0003
        /*0032*/ 	.short	0x0018
        /*0034*/ 	.byte	0x00, 0xf0, 0x11, 0x00


	//----- nvinfo : EIATTR_KPARAM_INFO
	.align		4
.L_19:
        /*0038*/ 	.byte	0x04, 0x17
        /*003a*/ 	.short	(.L_21 - .L_20)
.L_20:
        /*003c*/ 	.word	0x00000000
        /*0040*/ 	.short	0x0002
        /*0042*/ 	.short	0x0010
        /*0044*/ 	.byte	0x00, 0xf5, 0x21, 0x00


	//----- nvinfo : EIATTR_KPARAM_INFO
	.align		4
.L_21:
        /*0048*/ 	.byte	0x04, 0x17
        /*004a*/ 	.short	(.L_23 - .L_22)
.L_22:
        /*004c*/ 	.word	0x00000000
        /*0050*/ 	.short	0x0001
        /*0052*/ 	.short	0x0008
        /*0054*/ 	.byte	0x00, 0xf5, 0x21, 0x00


	//----- nvinfo : EIATTR_KPARAM_INFO
	.align		4
.L_23:
        /*0058*/ 	.byte	0x04, 0x17
        /*005a*/ 	.short	(.L_25 - .L_24)
.L_24:
        /*005c*/ 	.word	0x00000000
        /*0060*/ 	.short	0x0000
        /*0062*/ 	.short	0x0000
        /*0064*/ 	.byte	0x00, 0xf5, 0x21, 0x00


	//----- nvinfo : EIATTR_SPARSE_MMA_MASK
	.align		4
.L_25:
        /*0068*/ 	.byte	0x03, 0x50
        /*006a*/ 	.short	0x0000


	//----- nvinfo : EIATTR_MAXREG_COUNT
	.align		4
        /*006c*/ 	.byte	0x03, 0x1b
        /*006e*/ 	.short	0x00ff


	//----- nvinfo : EIATTR_MERCURY_ISA_VERSION
	.align		4
        /*0070*/ 	.byte	0x03, 0x5f
        /*0072*/ 	.short	0x0101


	//----- nvinfo : EIATTR_VRC_CTA_INIT_COUNT
	.align		4
        /*0074*/ 	.byte	0x02, 0x4a
	.zero		1
	.zero		1


	//----- nvinfo : EIATTR_EXIT_INSTR_OFFSETS
	.align		4
        /*0078*/ 	.byte	0x04, 0x1c
        /*007a*/ 	.short	(.L_27 - .L_26)


	//   ....[0]....
.L_26:
        /*007c*/ 	.word	0x000000d0


	//   ....[1]....
        /*0080*/ 	.word	0x000008f0


	//----- nvinfo : EIATTR_CBANK_PARAM_SIZE
	.align		4
.L_27:
        /*0084*/ 	.byte	0x03, 0x19
        /*0086*/ 	.short	0x0024


	//----- nvinfo : EIATTR_PARAM_CBANK
	.align		4
        /*0088*/ 	.byte	0x04, 0x0a
        /*008a*/ 	.short	(.L_29 - .L_28)
	.align		4
.L_28:
        /*008c*/ 	.word	index@(.nv.constant0._Z9matMulGPUPKdS0_Pdiii)
        /*0090*/ 	.short	0x0380
        /*0092*/ 	.short	0x0024


	//----- nvinfo : EIATTR_SW_WAR
	.align		4
.L_29:
        /*0094*/ 	.byte	0x04, 0x36
        /*0096*/ 	.short	(.L_31 - .L_30)
.L_30:
        /*0098*/ 	.word	0x00000008
.L_31:


//--------------------- .nv.info._Z12vectorAddGPUPKdS0_Pdi --------------------------
	.section	.nv.info._Z12vectorAddGPUPKdS0_Pdi,"",@"SHT_CUDA_INFO"
	.sectionflags	@""
	.align	4


	//----- nvinfo : EIATTR_CUDA_API_VERSION
	.align		4
        /*0000*/ 	.byte	0x04, 0x37
        /*0002*/ 	.short	(.L_33 - .L_32)
.L_32:
        /*0004*/ 	.word	0x00000082


	//----- nvinfo : EIATTR_KPARAM_INFO
	.align		4
.L_33:
        /*0008*/ 	.byte	0x04, 0x17
        /*000a*/ 	.short	(.L_35 - .L_34)
.L_34:
        /*000c*/ 	.word	0x00000000
        /*0010*/ 	.short	0x0003
        /*0012*/ 	.short	0x0018
        /*0014*/ 	.byte	0x00, 0xf0, 0x11, 0x00


	//----- nvinfo : EIATTR_KPARAM_INFO
	.align		4
.L_35:
        /*0018*/ 	.byte	0x04, 0x17
        /*001a*/ 	.short	(.L_37 - .L_36)
.L_36:
        /*001c*/ 	.word	0x00000000
        /*0020*/ 	.short	0x0002
        /*0022*/ 	.short	0x0010
        /*0024*/ 	.byte	0x00, 0xf5, 0x21, 0x00


	//----- nvinfo : EIATTR_KPARAM_INFO
	.align		4
.L_37:
        /*0028*/ 	.byte	0x04, 0x17
        /*002a*/ 	.short	(.L_39 - .L_38)
.L_38:
        /*002c*/ 	.word	0x00000000
        /*0030*/ 	.short	0x0001
        /*0032*/ 	.short	0x0008
        /*0034*/ 	.byte	0x00, 0xf5, 0x21, 0x00


	//----- nvinfo : EIATTR_KPARAM_INFO
	.align		4
.L_39:
        /*0038*/ 	.byte	0x04, 0x17
        /*003a*/ 	.short	(.L_41 - .L_40)
.L_40:
        /*003c*/ 	.word	0x00000000
        /*0040*/ 	.short	0x0000
        /*0042*/ 	.short	0x0000
        /*0044*/ 	.byte	0x00, 0xf5, 0x21, 0x00


	//----- nvinfo : EIATTR_SPARSE_MMA_MASK
	.align		4
.L_41:
        /*0048*/ 	.byte	0x03, 0x50
        /*004a*/ 	.short	0x0000


	//----- nvinfo : EIATTR_MAXREG_COUNT
	.align		4
        /*004c*/ 	.byte	0x03, 0x1b
        /*004e*/ 	.short	0x00ff


	//----- nvinfo : EIATTR_MERCURY_ISA_VERSION
	.align		4
        /*0050*/ 	.byte	0x03, 0x5f
        /*0052*/ 	.short	0x0101


	//----- nvinfo : EIATTR_VRC_CTA_INIT_COUNT
	.align		4
        /*0054*/ 	.byte	0x02, 0x4a
	.zero		1
	.zero		1


	//----- nvinfo : EIATTR_EXIT_INSTR_OFFSETS
	.align		4
        /*0058*/ 	.byte	0x04, 0x1c
        /*005a*/ 	.short	(.L_43 - .L_42)


	//   ....[0]....
.L_42:
        /*005c*/ 	.word	0x00000070


	//   ....[1]....
        /*0060*/ 	.word	0x00000130


	//----- nvinfo : EIATTR_CBANK_PARAM_SIZE
	.align		4
.L_43:
        /*0064*/ 	.byte	0x03, 0x19
        /*0066*/ 	.short	0x001c


	//----- nvinfo : EIATTR_PARAM_CBANK
	.align		4
        /*0068*/ 	.byte	0x04, 0x0a
        /*006a*/ 	.short	(.L_45 - .L_44)
	.align		4
.L_44:
        /*006c*/ 	.word	index@(.nv.constant0._Z12vectorAddGPUPKdS0_Pdi)
        /*0070*/ 	.short	0x0380
        /*0072*/ 	.short	0x001c


	//----- nvinfo : EIATTR_SW_WAR
	.align		4
.L_45:
        /*0074*/ 	.byte	0x04, 0x36
        /*0076*/ 	.short	(.L_47 - .L_46)
.L_46:
        /*0078*/ 	.word	0x00000008
.L_47:


//--------------------- .nv.callgraph             --------------------------
	.section	.nv.callgraph,"",@"SHT_CUDA_CALLGRAPH"
	.align	4
	.sectionentsize	8
	.align		4
        /*0000*/ 	.word	0x00000000
	.align		4
        /*0004*/ 	.word	0xffffffff
	.align		4
        /*0008*/ 	.word	0x00000000
	.align		4
        /*000c*/ 	.word	0xfffffffe
	.align		4
        /*0010*/ 	.word	0x00000000
	.align		4
        /*0014*/ 	.word	0xfffffffd
	.align		4
        /*0018*/ 	.word	0x00000000
	.align		4
        /*001c*/ 	.word	0xfffffffc


//--------------------- .text._Z9matMulGPUPKdS0_Pdiii --------------------------
	.section	.text._Z9matMulGPUPKdS0_Pdiii,"ax",@progbits
	.align	128
        .global         _Z9matMulGPUPKdS0_Pdiii
        .type           _Z9matMulGPUPKdS0_Pdiii,@function
        .size           _Z9matMulGPUPKdS0_Pdiii,(.L_x_6 - _Z9matMulGPUPKdS0_Pdiii)
        .other          _Z9matMulGPUPKdS0_Pdiii,@"STO_CUDA_ENTRY STV_DEFAULT"
_Z9matMulGPUPKdS0_Pdiii:
.text._Z9matMulGPUPKdS0_Pdiii:
[----:B------:R-:W-:Y:S01]  /*0000*/  LDC R1, c[0x0][0x37c] ;  /* 0x0000df00ff017b82 */ /* 0x000fe20000000800 */
[----:B------:R-:W0:Y:S07]  /*0010*/  S2R R4, SR_TID.X ;  /* 0x0000000000047919 */ /* 0x000e2e0000002100 */
[----:B------:R-:W1:Y:S01]  /*0020*/  LDC R2, c[0x0][0x364] ;  /* 0x0000d900ff027b82 */ /* 0x000e620000000800 */
[----:B------:R-:W2:Y:S01]  /*0030*/  LDCU UR6, c[0x0][0x398] ;  /* 0x00007300ff0677ac */ /* 0x000ea20008000800 */
[----:B------:R-:W1:Y:S06]  /*0040*/  S2R R5, SR_TID.Y ;  /* 0x0000000000057919 */ /* 0x000e6c0000002200 */
[----:B------:R-:W0:Y:S08]  /*0050*/  S2UR UR5, SR_CTAID.X ;  /* 0x00000000000579c3 */ /* 0x000e300000002500 */
[----:B------:R-:W0:Y:S08]  /*0060*/  LDC R3, c[0x0][0x360] ;  /* 0x0000d800ff037b82 */ /* 0x000e300000000800 */
[----:B------:R-:W1:Y:S08]  /*0070*/  S2UR UR4, SR_CTAID.Y ;  /* 0x00000000000479c3 */ /* 0x000e700000002600 */
[----:B------:R-:W3:Y:S01]  /*0080*/  LDC R0, c[0x0][0x3a0] ;  /* 0x0000e800ff007b82 */ /* 0x000ee20000000800 */
[----:B0-----:R-:W-:-:S02]  /*0090*/  IMAD R3, R3, UR5, R4 ;  /* 0x0000000503037c24 */ /* 0x001fc4000f8e0204 */
[----:B-1----:R-:W-:-:S03]  /*00a0*/  IMAD R2, R2, UR4, R5 ;  /* 0x0000000402027c24 */ /* 0x002fc6000f8e0205 */
[----:B---3--:R-:W-:-:S04]  /*00b0*/  ISETP.GE.AND P0, PT, R3, R0, PT ;  /* 0x000000000300720c */ /* 0x008fc80003f06270 */
[----:B--2---:R-:W-:-:S13]  /*00c0*/  ISETP.GE.OR P0, PT, R2, UR6, P0 ;  /* 0x0000000602007c0c */ /* 0x004fda0008706670 */
[----:B------:R-:W-:Y:S05]  /*00d0*/  @P0 EXIT ;  /* 0x000000000000094d */ /* 0x000fea0003800000 */
[----:B------:R-:W0:Y:S01]  /*00e0*/  LDC R5, c[0x0][0x39c] ;  /* 0x0000e700ff057b82 */ /* 0x000e220000000800 */
[----:B------:R-:W1:Y:S01]  /*00f0*/  LDCU.64 UR4, c[0x0][0x358] ;  /* 0x00006b00ff0477ac */ /* 0x000e620008000a00 */
[----:B------:R-:W-:Y:S02]  /*0100*/  CS2R R18, SRZ ;  /* 0x0000000000127805 */ /* 0x000fe4000001ff00 */
[----:B0-----:R-:W-:-:S13]  /*0110*/  ISETP.GE.AND P0, PT, R5, 0x1, PT ;  /* 0x000000010500780c */ /* 0x001fda0003f06270 */
[----:B-1----:R-:W-:Y:S05]  /*0120*/  @!P0 BRA `(.L_x_0) ;  /* 0x0000000400e08947 */ /* 0x002fea0003800000 */
[C---:B------:R-:W-:Y:S01]  /*0130*/  ISETP.GE.U32.AND P1, PT, R5.reuse, 0x8, PT ;  /* 0x000000080500780c */ /* 0x040fe20003f26070 */
[----:B------:R-:W-:Y:S01]  /*0140*/  HFMA2 R7, -RZ, RZ, 0, 0 ;  /* 0x00000000ff077431 */ /* 0x000fe200000001ff */
[----:B------:R-:W-:Y:S01]  /*0150*/  LOP3.LUT R4, R5, 0x7, RZ, 0xc0, !PT ;  /* 0x0000000705047812 */ /* 0x000fe200078ec0ff */
[----:B------:R-:W-:Y:S01]  /*0160*/  IMAD R6, R2, R5, RZ ;  /* 0x0000000502067224 */ /* 0x000fe200078e02ff */
[----:B------:R-:W-:Y:S02]  /*0170*/  CS2R R18, SRZ ;  /* 0x0000000000127805 */ /* 0x000fe4000001ff00 */
[----:B------:R-:W-:-:S07]  /*0180*/  ISETP.NE.AND P0, PT, R4, RZ, PT ;  /* 0x000000ff0400720c */ /* 0x000fce0003f05270 */
[----:B------:R-:W-:Y:S06]  /*0190*/  @!P1 BRA `(.L_x_1) ;  /* 0x0000000000c49947 */ /* 0x000fec0003800000 */
[----:B------:R-:W0:Y:S01]  /*01a0*/  LDC.64 R8, c[0x0][0x380] ;  /* 0x0000e000ff087b82 */ /* 0x000e220000000a00 */
[----:B------:R-:W-:Y:S01]  /*01b0*/  LOP3.LUT R7, R5, 0x7ffffff8, RZ, 0xc0, !PT ;  /* 0x7ffffff805077812 */ /* 0x000fe200078ec0ff */
[----:B------:R-:W-:Y:S01]  /*01c0*/  IMAD.MOV.U32 R27, RZ, RZ, R3 ;  /* 0x000000ffff1b7224 */ /* 0x000fe200078e0003 */
[----:B------:R-:W-:-:S03]  /*01d0*/  CS2R R18, SRZ ;  /* 0x0000000000127805 */ /* 0x000fc6000001ff00 */
[----:B------:R-:W-:Y:S02]  /*01e0*/  IMAD.MOV R26, RZ, RZ, -R7 ;  /* 0x000000ffff1a7224 */ /* 0x000fe400078e0a07 */
[----:B0-----:R-:W-:-:S03]  /*01f0*/  IMAD.WIDE.U32 R8, R6, 0x8, R8 ;  /* 0x0000000806087825 */ /* 0x001fc600078e0008 */
[----:B------:R-:W-:-:S04]  /*0200*/  IADD3 R10, P1, PT, R8, 0x20, RZ ;  /* 0x00000020080a7810 */ /* 0x000fc80007f3e0ff */
[----:B------:R-:W-:-:S09]  /*0210*/  IADD3.X R11, PT, PT, RZ, R9, RZ, P1, !PT ;  /* 0x00000009ff0b7210 */ /* 0x000fd20000ffe4ff */
.L_x_2:
[----:B------:R-:W0:Y:S01]  /*0220*/  LDC.64 R22, c[0x0][0x388] ;  /* 0x0000e200ff167b82 */ /* 0x000e220000000a00 */
[----:B------:R-:W-:Y:S01]  /*0230*/  MOV R8, R10 ;  /* 0x0000000a00087202 */ /* 0x000fe20000000f00 */
[----:B------:R-:W-:-:S05]  /*0240*/  IMAD.MOV.U32 R9, RZ, RZ, R11 ;  /* 0x000000ffff097224 */ /* 0x000fca00078e000b */
[----:B------:R-:W2:Y:S04]  /*0250*/  LDG.E.64 R14, desc[UR4][R8.64+-0x20] ;  /* 0xffffe004080e7981 */ /* 0x000ea8000c1e1b00 */
[----:B------:R-:W3:Y:S01]  /*0260*/  LDG.E.64 R10, desc[UR4][R8.64+-0x18] ;  /* 0xffffe804080a7981 */ /* 0x000ee2000c1e1b00 */
[----:B0-----:R-:W-:-:S05]  /*0270*/  IMAD.WIDE R22, R27, 0x8, R22 ;  /* 0x000000081b167825 */ /* 0x001fca00078e0216 */
[----:B------:R-:W2:Y:S01]  /*0280*/  LDG.E.64 R12, desc[UR4][R22.64] ;  /* 0x00000004160c7981 */ /* 0x000ea2000c1e1b00 */
[----:B------:R-:W-:-:S05]  /*0290*/  IMAD.WIDE R28, R0, 0x8, R22 ;  /* 0x00000008001c7825 */ /* 0x000fca00078e0216 */
[----:B------:R-:W3:Y:S01]  /*02a0*/  LDG.E.64 R16, desc[UR4][R28.64] ;  /* 0x000000041c107981 */ /* 0x000ee2000c1e1b00 */
[C---:B------:R-:W-:Y:S01]  /*02b0*/  IMAD.WIDE R24, R0.reuse, 0x8, R28 ;  /* 0x0000000800187825 */ /* 0x040fe200078e021c */
[----:B--2---:R-:W-:Y:S02]  /*02c0*/  DFMA R18, R14, R12, R18 ;  /* 0x0000000c0e12722b */ /* 0x004fe40000000012 */
[----:B------:R-:W2:Y:S04]  /*02d0*/  LDG.E.64 R14, desc[UR4][R8.64+-0x10] ;  /* 0xfffff004080e7981 */ /* 0x000ea8000c1e1b00 */
[----:B------:R-:W2:Y:S01]  /*02e0*/  LDG.E.64 R12, desc[UR4][R24.64] ;  /* 0x00000004180c7981 */ /* 0x000ea2000c1e1b00 */
[----:B------:R-:W-:Y:S01]  /*02f0*/  IMAD.WIDE R20, R0, 0x8, R24 ;  /* 0x0000000800147825 */ /* 0x000fe200078e0218 */
[----:B---3--:R-:W-:-:S02]  /*0300*/  DFMA R16, R10, R16, R18 ;  /* 0x000000100a10722b */ /* 0x008fc40000000012 */
[----:B------:R-:W3:Y:S04]  /*0310*/  LDG.E.64 R10, desc[UR4][R8.64+-0x8] ;  /* 0xfffff804080a7981 */ /* 0x000ee8000c1e1b00 */
        /* <DEDUP_REMOVED lines=9> */
[----:B------:R-:W-:-:S03]  /*03b0*/  IMAD.WIDE R24, R0, 0x8, R28 ;  /* 0x0000000800187825 */ /* 0x000fc600078e021c */
[----:B------:R-:W4:Y:S01]  /*03c0*/  LDG.E.64 R22, desc[UR4][R8.64+0x18] ;  /* 0x0000180408167981 */ /* 0x000f22000c1e1b00 */
[----:B------:R-:W-:-:S06]  /*03d0*/  IMAD.WIDE R20, R0, 0x8, R24 ;  /* 0x0000000800147825 */ /* 0x000fcc00078e0218 */
[----:B------:R-:W4:Y:S01]  /*03e0*/  LDG.E.64 R20, desc[UR4][R20.64] ;  /* 0x0000000414147981 */ /* 0x000f22000c1e1b00 */
[----:B--2---:R-:W-:-:S03]  /*03f0*/  DFMA R14, R16, R14, R18 ;  /* 0x0000000e100e722b */ /* 0x004fc60000000012 */
[----:B------:R-:W2:Y:S04]  /*0400*/  LDG.E.64 R16, desc[UR4][R8.64+0x10] ;  /* 0x0000100408107981 */ /* 0x000ea8000c1e1b00 */
[----:B------:R-:W2:Y:S01]  /*0410*/  LDG.E.64 R18, desc[UR4][R24.64] ;  /* 0x0000000418127981 */ /* 0x000ea2000c1e1b00 */
[----:B------:R-:W-:Y:S01]  /*0420*/  IADD3 R26, PT, PT, R26, 0x8, RZ ;  /* 0x000000081a1a7810 */ /* 0x000fe20007ffe0ff */
[----:B---3--:R-:W-:-:S03]  /*0430*/  DFMA R10, R10, R12, R14 ;  /* 0x0000000c0a0a722b */ /* 0x008fc6000000000e */
[----:B------:R-:W-:Y:S02]  /*0440*/  ISETP.NE.AND P1, PT, R26, RZ, PT ;  /* 0x000000ff1a00720c */ /* 0x000fe40003f25270 */
[----:B------:R-:W-:-:S03]  /*0450*/  LEA R27, R0, R27, 0x3 ;  /* 0x0000001b001b7211 */ /* 0x000fc600078e18ff */
[----:B--2---:R-:W-:Y:S01]  /*0460*/  DFMA R18, R16, R18, R10 ;  /* 0x000000121012722b */ /* 0x004fe2000000000a */
[----:B------:R-:W-:-:S07]  /*0470*/  IADD3 R10, P2, PT, R8, 0x40, RZ ;  /* 0x00000040080a7810 */ /* 0x000fce0007f5e0ff */
[----:B----4-:R-:W-:Y:S01]  /*0480*/  DFMA R18, R22, R20, R18 ;  /* 0x000000141612722b */ /* 0x010fe20000000012 */
[----:B------:R-:W-:Y:S01]  /*0490*/  IMAD.X R11, RZ, RZ, R9, P2 ;  /* 0x000000ffff0b7224 */ /* 0x000fe200010e0609 */
[----:B------:R-:W-:Y:S09]  /*04a0*/  @P1 BRA `(.L_x_2) ;  /* 0xfffffffc005c1947 */ /* 0x000ff2000383ffff */
.L_x_1:
[----:B------:R-:W-:Y:S05]  /*04b0*/  @!P0 BRA `(.L_x_0) ;  /* 0x0000000000fc8947 */ /* 0x000fea0003800000 */
[----:B------:R-:W-:Y:S02]  /*04c0*/  ISETP.GE.U32.AND P1, PT, R4, 0x4, PT ;  /* 0x000000040400780c */ /* 0x000fe40003f26070 */
[----:B------:R-:W-:-:S04]  /*04d0*/  LOP3.LUT R26, R5, 0x3, RZ, 0xc0, !PT ;  /* 0x00000003051a7812 */ /* 0x000fc800078ec0ff */
[----:B------:R-:W-:-:S07]  /*04e0*/  ISETP.NE.AND P0, PT, R26, RZ, PT ;  /* 0x000000ff1a00720c */ /* 0x000fce0003f05270 */
[----:B------:R-:W-:Y:S06]  /*04f0*/  @!P1 BRA `(.L_x_3) ;  /* 0x00000000006c9947 */ /* 0x000fec0003800000 */
[----:B------:R-:W0:Y:S01]  /*0500*/  LDC.64 R24, c[0x0][0x380] ;  /* 0x0000e000ff187b82 */ /* 0x000e220000000a00 */
[----:B------:R-:W1:Y:S01]  /*0510*/  LDCU.64 UR6, c[0x0][0x380] ;  /* 0x00007000ff0677ac */ /* 0x000e620008000a00 */
[C---:B------:R-:W-:Y:S01]  /*0520*/  IMAD.IADD R9, R6.reuse, 0x1, R7 ;  /* 0x0000000106097824 */ /* 0x040fe200078e0207 */
[----:B------:R-:W-:Y:S01]  /*0530*/  IADD3 R4, P1, PT, R6, R7, RZ ;  /* 0x0000000706047210 */ /* 0x000fe20007f3e0ff */
[----:B------:R-:W-:-:S04]  /*0540*/  IMAD R13, R7, R0, R3 ;  /* 0x00000000070d7224 */ /* 0x000fc800078e0203 */
[----:B------:R-:W2:Y:S01]  /*0550*/  LDC.64 R10, c[0x0][0x388] ;  /* 0x0000e200ff0a7b82 */ /* 0x000ea20000000a00 */
[----:B0-----:R-:W-:-:S06]  /*0560*/  IMAD.WIDE.U32 R24, R9, 0x8, R24 ;  /* 0x0000000809187825 */ /* 0x001fcc00078e0018 */
[----:B------:R-:W3:Y:S01]  /*0570*/  LDG.E.64 R24, desc[UR4][R24.64] ;  /* 0x0000000418187981 */ /* 0x000ee2000c1e1b00 */
[----:B--2---:R-:W-:Y:S01]  /*0580*/  IMAD.WIDE R10, R13, 0x8, R10 ;  /* 0x000000080d0a7825 */ /* 0x004fe200078e020a */
[----:B------:R-:W-:Y:S02]  /*0590*/  IADD3.X R13, PT, PT, RZ, RZ, RZ, P1, !PT ;  /* 0x000000ffff0d7210 */ /* 0x000fe40000ffe4ff */
[----:B-1----:R-:W-:Y:S02]  /*05a0*/  LEA R28, P1, R4, UR6, 0x3 ;  /* 0x00000006041c7c11 */ /* 0x002fe4000f8218ff */
[----:B------:R-:W3:Y:S01]  /*05b0*/  LDG.E.64 R8, desc[UR4][R10.64] ;  /* 0x000000040a087981 */ /* 0x000ee2000c1e1b00 */
[----:B------:R-:W-:Y:S01]  /*05c0*/  IMAD.WIDE R14, R0, 0x8, R10 ;  /* 0x00000008000e7825 */ /* 0x000fe200078e020a */
[----:B------:R-:W-:-:S05]  /*05d0*/  LEA.HI.X R29, R4, UR7, R13, 0x3, P1 ;  /* 0x00000007041d7c11 */ /* 0x000fca00088f1c0d */
[----:B------:R-:W2:Y:S01]  /*05e0*/  LDG.E.64 R12, desc[UR4][R28.64+0x8] ;  /* 0x000008041c0c7981 */ /* 0x000ea2000c1e1b00 */
[----:B------:R-:W-:-:S03]  /*05f0*/  IMAD.WIDE R20, R0, 0x8, R14 ;  /* 0x0000000800147825 */ /* 0x000fc600078e020e */
[----:B------:R-:W2:Y:S04]  /*0600*/  LDG.E.64 R10, desc[UR4][R14.64] ;  /* 0x000000040e0a7981 */ /* 0x000ea8000c1e1b00 */
[----:B------:R-:W4:Y:S01]  /*0610*/  LDG.E.64 R16, desc[UR4][R20.64] ;  /* 0x0000000414107981 */ /* 0x000f22000c1e1b00 */
[----:B------:R-:W-:-:S03]  /*0620*/  IMAD.WIDE R22, R0, 0x8, R20 ;  /* 0x0000000800167825 */ /* 0x000fc600078e0214 */
[----:B------:R-:W4:Y:S04]  /*0630*/  LDG.E.64 R14, desc[UR4][R28.64+0x10] ;  /* 0x000010041c0e7981 */ /* 0x000f28000c1e1b00 */
[----:B------:R-:W5:Y:S04]  /*0640*/  LDG.E.64 R20, desc[UR4][R28.64+0x18] ;  /* 0x000018041c147981 */ /* 0x000f68000c1e1b00 */
[----:B------:R-:W5:Y:S01]  /*0650*/  LDG.E.64 R22, desc[UR4][R22.64] ;  /* 0x0000000416167981 */ /* 0x000f62000c1e1b00 */
[----:B------:R-:W-:Y:S01]  /*0660*/  VIADD R7, R7, 0x4 ;  /* 0x0000000407077836 */ /* 0x000fe20000000000 */
[----:B---3--:R-:W-:-:S08]  /*0670*/  DFMA R8, R24, R8, R18 ;  /* 0x000000081808722b */ /* 0x008fd00000000012 */
[----:B--2---:R-:W-:-:S08]  /*0680*/  DFMA R8, R12, R10, R8 ;  /* 0x0000000a0c08722b */ /* 0x004fd00000000008 */
[----:B----4-:R-:W-:-:S08]  /*0690*/  DFMA R8, R14, R16, R8 ;  /* 0x000000100e08722b */ /* 0x010fd00000000008 */
[----:B-----5:R-:W-:-:S11]  /*06a0*/  DFMA R18, R20, R22, R8 ;  /* 0x000000161412722b */ /* 0x020fd60000000008 */
.L_x_3:
[----:B------:R-:W-:Y:S05]  /*06b0*/  @!P0 BRA `(.L_x_0) ;  /* 0x00000000007c8947 */ /* 0x000fea0003800000 */
[----:B------:R-:W-:Y:S01]  /*06c0*/  ISETP.NE.AND P1, PT, R26, 0x1, PT ;  /* 0x000000011a00780c */ /* 0x000fe20003f25270 */
[----:B------:R-:W0:Y:S01]  /*06d0*/  LDC.64 R10, c[0x0][0x380] ;  /* 0x0000e000ff0a7b82 */ /* 0x000e220000000a00 */
[----:B------:R-:W-:-:S04]  /*06e0*/  LOP3.LUT R14, R5, 0x1, RZ, 0xc0, !PT ;  /* 0x00000001050e7812 */ /* 0x000fc800078ec0ff */
[----:B------:R-:W-:-:S03]  /*06f0*/  ISETP.NE.U32.AND P0, PT, R14, 0x1, PT ;  /* 0x000000010e00780c */ /* 0x000fc60003f05070 */
[----:B------:R-:W1:Y:S04]  /*0700*/  LDC.64 R20, c[0x0][0x388] ;  /* 0x0000e200ff147b82 */ /* 0x000e680000000a00 */
[CC--:B------:R-:W-:Y:S01]  /*0710*/  @P1 IADD3 R15, PT, PT, R6.reuse, R7.reuse, RZ ;  /* 0x00000007060f1210 */ /* 0x0c0fe20007ffe0ff */
[C---:B------:R-:W-:Y:S01]  /*0720*/  @P1 IMAD R17, R7.reuse, R0, R3 ;  /* 0x0000000007111224 */ /* 0x040fe200078e0203 */
[----:B------:R-:W-:Y:S01]  /*0730*/  @P1 IADD3 R16, P2, PT, R6, R7, RZ ;  /* 0x0000000706101210 */ /* 0x000fe20007f5e0ff */
[----:B------:R-:W-:Y:S01]  /*0740*/  @P1 VIADD R7, R7, 0x2 ;  /* 0x0000000207071836 */ /* 0x000fe20000000000 */
[----:B------:R-:W2:Y:S08]  /*0750*/  @P1 LDC.64 R8, c[0x0][0x380] ;  /* 0x0000e000ff081b82 */ /* 0x000eb00000000a00 */
[----:B------:R-:W3:Y:S01]  /*0760*/  LDC.64 R12, c[0x0][0x380] ;  /* 0x0000e000ff0c7b82 */ /* 0x000ee20000000a00 */
[----:B0-----:R-:W-:-:S06]  /*0770*/  @P1 IMAD.WIDE.U32 R14, R15, 0x8, R10 ;  /* 0x000000080f0e1825 */ /* 0x001fcc00078e000a */
[----:B------:R-:W4:Y:S01]  /*0780*/  @P1 LDG.E.64 R14, desc[UR4][R14.64] ;  /* 0x000000040e0e1981 */ /* 0x000f22000c1e1b00 */
[----:B------:R-:W0:Y:S01]  /*0790*/  LDC.64 R4, c[0x0][0x388] ;  /* 0x0000e200ff047b82 */ /* 0x000e220000000a00 */
[----:B-1----:R-:W-:Y:S01]  /*07a0*/  @P1 IMAD.WIDE R20, R17, 0x8, R20 ;  /* 0x0000000811141825 */ /* 0x002fe200078e0214 */
[----:B------:R-:W-:-:S04]  /*07b0*/  @P1 IADD3.X R17, PT, PT, RZ, RZ, RZ, P2, !PT ;  /* 0x000000ffff111210 */ /* 0x000fc800017fe4ff */
[----:B------:R-:W4:Y:S01]  /*07c0*/  @P1 LDG.E.64 R10, desc[UR4][R20.64] ;  /* 0x00000004140a1981 */ /* 0x000f22000c1e1b00 */
[----:B--2---:R-:W-:Y:S01]  /*07d0*/  @P1 LEA R8, P2, R16, R8, 0x3 ;  /* 0x0000000810081211 */ /* 0x004fe200078418ff */
[----:B------:R-:W-:-:S03]  /*07e0*/  @P1 IMAD.WIDE R22, R0, 0x8, R20 ;  /* 0x0000000800161825 */ /* 0x000fc600078e0214 */
[----:B------:R-:W-:Y:S01]  /*07f0*/  @P1 LEA.HI.X R9, R16, R9, R17, 0x3, P2 ;  /* 0x0000000910091211 */ /* 0x000fe200010f1c11 */
[----:B------:R-:W-:Y:S01]  /*0800*/  @!P0 IMAD R25, R7, R0, R3 ;  /* 0x0000000007198224 */ /* 0x000fe200078e0203 */
[----:B------:R-:W-:Y:S02]  /*0810*/  @!P0 IADD3 R17, PT, PT, R6, R7, RZ ;  /* 0x0000000706118210 */ /* 0x000fe40007ffe0ff */
[----:B------:R-:W2:Y:S04]  /*0820*/  @P1 LDG.E.64 R6, desc[UR4][R22.64] ;  /* 0x0000000416061981 */ /* 0x000ea8000c1e1b00 */
[----:B------:R-:W2:Y:S01]  /*0830*/  @P1 LDG.E.64 R8, desc[UR4][R8.64+0x8] ;  /* 0x0000080408081981 */ /* 0x000ea2000c1e1b00 */
[----:B---3--:R-:W-:-:S04]  /*0840*/  @!P0 IMAD.WIDE.U32 R12, R17, 0x8, R12 ;  /* 0x00000008110c8825 */ /* 0x008fc800078e000c */
[----:B0-----:R-:W-:Y:S02]  /*0850*/  @!P0 IMAD.WIDE R4, R25, 0x8, R4 ;  /* 0x0000000819048825 */ /* 0x001fe400078e0204 */
[----:B------:R-:W3:Y:S04]  /*0860*/  @!P0 LDG.E.64 R12, desc[UR4][R12.64] ;  /* 0x000000040c0c8981 */ /* 0x000ee8000c1e1b00 */
[----:B------:R-:W3:Y:S01]  /*0870*/  @!P0 LDG.E.64 R4, desc[UR4][R4.64] ;  /* 0x0000000404048981 */ /* 0x000ee2000c1e1b00 */
[----:B----4-:R-:W-:-:S08]  /*0880*/  @P1 DFMA R10, R14, R10, R18 ;  /* 0x0000000a0e0a122b */ /* 0x010fd00000000012 */
[----:B--2---:R-:W-:-:S08]  /*0890*/  @P1 DFMA R18, R8, R6, R10 ;  /* 0x000000060812122b */ /* 0x004fd0000000000a */
[----:B---3--:R-:W-:-:S11]  /*08a0*/  @!P0 DFMA R18, R12, R4, R18 ;  /* 0x000000040c12822b */ /* 0x008fd60000000012 */
.L_x_0:
[----:B------:R-:W0:Y:S01]  /*08b0*/  LDC.64 R4, c[0x0][0x390] ;  /* 0x0000e400ff047b82 */ /* 0x000e220000000a00 */
[----:B------:R-:W-:-:S04]  /*08c0*/  IMAD R3, R2, R0, R3 ;  /* 0x0000000002037224 */ /* 0x000fc800078e0203 */
[----:B0-----:R-:W-:-:S05]  /*08d0*/  IMAD.WIDE R2, R3, 0x8, R4 ;  /* 0x0000000803027825 */ /* 0x001fca00078e0204 */
[----:B------:R-:W-:Y:S01]  /*08e0*/  STG.E.64 desc[UR4][R2.64], R18 ;  /* 0x0000001202007986 */ /* 0x000fe2000c101b04 */
[----:B------:R-:W-:Y:S05]  /*08f0*/  EXIT ;  /* 0x000000000000794d */ /* 0x000fea0003800000 */
.L_x_4:
[----:B------:R-:W-:-:S00]  /*0900*/  BRA `(.L_x_4) ;  /* 0xfffffffc00fc7947 */ /* 0x000fc0000383ffff */
[----:B------:R-:W-:-:S00]  /*0910*/  NOP ;  /* 0x0000000000007918 */ /* 0x000fc00000000000 */
        /* <DEDUP_REMOVED lines=14> */
.L_x_6:


//--------------------- .text._Z12vectorAddGPUPKdS0_Pdi --------------------------
	.section	.text._Z12vectorAddGPUPKdS0_Pdi,"ax",@progbits
	.align	128
        .global         _Z12vectorAddGPUPKdS0_Pdi
        .type           _Z12vectorAddGPUPKdS0_Pdi,@function
        .size           _Z12vectorAddGPUPKdS0_Pdi,(.L_x_7 - _Z12vectorAddGPUPKdS0_Pdi)
        .other          _Z12vectorAddGPUPKdS0_Pdi,@"STO_CUDA_ENTRY STV_DEFAULT"
_Z12vectorAddGPUPKdS0_Pdi:
.text._Z12vectorAddGPUPKdS0_Pdi:
[----:B------:R-:W-:Y:S01]  /*0000*/  LDC R1, c[0x0][0x37c] ;  /* 0x0000df00ff017b82 */ /* 0x000fe20000000800 */
[----:B------:R-:W0:Y:S01]  /*0010*/  S2R R11, SR_CTAID.X ;  /* 0x00000000000b7919 */ /* 0x000e220000002500 */
[----:B------:R-:W0:Y:S01]  /*0020*/  LDCU UR4, c[0x0][0x360] ;  /* 0x00006c00ff0477ac */ /* 0x000e220008000800 */
[----:B------:R-:W0:Y:S01]  /*0030*/  S2R R0, SR_TID.X ;  /* 0x0000000000007919 */ /* 0x000e220000002100 */
[----:B------:R-:W1:Y:S01]  /*0040*/  LDCU UR5, c[0x0][0x398] ;  /* 0x00007300ff0577ac */ /* 0x000e620008000800 */
[----:B0-----:R-:W-:-:S05]  /*0050*/  IMAD R11, R11, UR4, R0 ;  /* 0x000000040b0b7c24 */ /* 0x001fca000f8e0200 */
[----:B-1----:R-:W-:-:S13]  /*0060*/  ISETP.GE.AND P0, PT, R11, UR5, PT ;  /* 0x000000050b007c0c */ /* 0x002fda000bf06270 */
[----:B------:R-:W-:Y:S05]  /*0070*/  @P0 EXIT ;  /* 0x000000000000094d */ /* 0x000fea0003800000 */
[----:B------:R-:W0:Y:S01]  /*0080*/  LDC.64 R2, c[0x0][0x380] ;  /* 0x0000e000ff027b82 */ /* 0x000e220000000a00 */
[----:B------:R-:W1:Y:S07]  /*0090*/  LDCU.64 UR4, c[0x0][0x358] ;  /* 0x00006b00ff0477ac */ /* 0x000e6e0008000a00 */
[----:B------:R-:W2:Y:S08]  /*00a0*/  LDC.64 R4, c[0x0][0x388] ;  /* 0x0000e200ff047b82 */ /* 0x000eb00000000a00 */
[----:B------:R-:W3:Y:S01]  /*00b0*/  LDC.64 R8, c[0x0][0x390] ;  /* 0x0000e400ff087b82 */ /* 0x000ee20000000a00 */
[----:B0-----:R-:W-:-:S06]  /*00c0*/  IMAD.WIDE R2, R11, 0x8, R2 ;  /* 0x000000080b027825 */ /* 0x001fcc00078e0202 */
[----:B-1----:R-:W4:Y:S01]  /*00d0*/  LDG.E.64 R2, desc[UR4][R2.64] ;  /* 0x0000000402027981 */ /* 0x002f22000c1e1b00 */
[----:B--2---:R-:W-:-:S06]  /*00e0*/  IMAD.WIDE R4, R11, 0x8, R4 ;  /* 0x000000080b047825 */ /* 0x004fcc00078e0204 */
[----:B------:R-:W4:Y:S01]  /*00f0*/  LDG.E.64 R4, desc[UR4][R4.64] ;  /* 0x0000000404047981 */ /* 0x000f22000c1e1b00 */
[----:B---3--:R-:W-:Y:S01]  /*0100*/  IMAD.WIDE R8, R11, 0x8, R8 ;  /* 0x000000080b087825 */ /* 0x008fe200078e0208 */
[----:B----4-:R-:W-:-:S07]  /*0110*/  DADD R6, R2, R4 ;  /* 0x0000000002067229 */ /* 0x010fce0000000004 */
[----:B------:R-:W-:Y:S01]  /*0120*/  STG.E.64 desc[UR4][R8.64], R6 ;  /* 0x0000000608007986 */ /* 0x000fe2000c101b04 */
[----:B------:R-:W-:Y:S05]  /*0130*/  EXIT ;  /* 0x000000000000794d */ /* 0x000fea0003800000 */
.L_x_5:
        /* <DEDUP_REMOVED lines=12> */
.L_x_7:


//--------------------- .nv.shared.reserved.0     --------------------------
	.section	.nv.shared.reserved.0,"aw",@nobits
	.weak		__nv_reservedSMEM_offset_0_alias
	.size		__nv_reservedSMEM_offset_0_alias, 0, 64
	.other		__nv_reservedSMEM_offset_0_alias,@"STO_CUDA_RESERVED_SHARED STV_DEFAULT"
__nv_reservedSMEM_offset_0_alias:
	.zero		0
	.zero		64


//--------------------- .nv.constant0._Z9matMulGPUPKdS0_Pdiii --------------------------
	.section	.nv.constant0._Z9matMulGPUPKdS0_Pdiii,"a",@progbits
	.sectionflags	@""
	.align	4
.nv.constant0._Z9matMulGPUPKdS0_Pdiii:
	.zero		932


//--------------------- .nv.constant0._Z12vectorAddGPUPKdS0_Pdi --------------------------
	.section	.nv.constant0._Z12vectorAddGPUPKdS0_Pdi,"a",@progbits
	.sectionflags	@""
	.align	4
.nv.constant0._Z12vectorAddGPUPKdS0_Pdi:
	.zero		924


//--------------------- SYMBOLS --------------------------

	.type		.nv.reservedSmem.offset0,@object
	.size		.nv.reservedSmem.offset0,0x4
